//
// Generated by NVIDIA NVVM Compiler
//
// Compiler Build ID: CL-36424714
// Cuda compilation tools, release 13.0, V13.0.88
// Based on NVVM 20.0.0
//

.version 9.0
.target sm_100
.address_size 64

	// .globl	_Z14integral_arrayPiS_i

.visible .entry _Z14integral_arrayPiS_i(
	.param .u64 .ptr .align 1 _Z14integral_arrayPiS_i_param_0,
	.param .u64 .ptr .align 1 _Z14integral_arrayPiS_i_param_1,
	.param .u32 _Z14integral_arrayPiS_i_param_2
)
{
	.reg .pred 	%p<7>;
	.reg .b32 	%r<22>;
	.reg .b64 	%rd<45>;

	ld.param.u64 	%rd26, [_Z14integral_arrayPiS_i_param_0];
	ld.param.u64 	%rd27, [_Z14integral_arrayPiS_i_param_1];
	ld.param.u32 	%r4, [_Z14integral_arrayPiS_i_param_2];
	cvta.to.global.u64 	%rd1, %rd27;
	cvta.to.global.u64 	%rd2, %rd26;
	mov.u32 	%r5, %ntid.x;
	div.u32 	%r1, %r4, %r5;
	mov.u32 	%r6, %ctaid.x;
	mov.u32 	%r7, %tid.x;
	mad.lo.s32 	%r2, %r1, %r6, %r7;
	setp.ge.s32 	%p1, %r2, %r4;
	@%p1 bra 	$L__BB0_8;
	add.s32 	%r8, %r2, %r1;
	mul.wide.s32 	%rd28, %r2, 4;
	add.s64 	%rd29, %rd2, %rd28;
	ld.global.u32 	%r9, [%rd29];
	add.s64 	%rd30, %rd1, %rd28;
	st.global.u32 	[%rd30], %r9;
	add.s32 	%r3, %r2, 1;
	cvt.s64.s32 	%rd3, %r8;
	setp.ge.u32 	%p2, %r3, %r8;
	@%p2 bra 	$L__BB0_8;
	cvt.s64.s32 	%rd4, %r3;
	add.s64 	%rd31, %rd4, 1;
	max.u64 	%rd5, %rd31, %rd3;
	sub.s64 	%rd32, %rd5, %rd4;
	and.b64  	%rd6, %rd32, 3;
	setp.eq.s64 	%p3, %rd6, 0;
	mov.u64 	%rd44, %rd4;
	@%p3 bra 	$L__BB0_5;
	shl.b64 	%rd33, %rd4, 2;
	add.s64 	%rd40, %rd1, %rd33;
	add.s64 	%rd39, %rd2, %rd33;
	neg.s64 	%rd38, %rd6;
	add.s64 	%rd44, %rd4, %rd6;
$L__BB0_4:
	.pragma "nounroll";
	ld.global.u32 	%r10, [%rd40+-4];
	ld.global.u32 	%r11, [%rd39];
	add.s32 	%r12, %r11, %r10;
	st.global.u32 	[%rd40], %r12;
	add.s64 	%rd40, %rd40, 4;
	add.s64 	%rd39, %rd39, 4;
	add.s64 	%rd38, %rd38, 1;
	setp.ne.s64 	%p4, %rd38, 0;
	@%p4 bra 	$L__BB0_4;
$L__BB0_5:
	sub.s64 	%rd34, %rd4, %rd5;
	setp.gt.u64 	%p5, %rd34, -4;
	@%p5 bra 	$L__BB0_8;
	shl.b64 	%rd35, %rd44, 2;
	add.s64 	%rd36, %rd35, %rd2;
	add.s64 	%rd43, %rd36, 8;
	add.s64 	%rd37, %rd35, %rd1;
	add.s64 	%rd42, %rd37, 4;
$L__BB0_7:
	ld.global.u32 	%r13, [%rd42+-8];
	ld.global.u32 	%r14, [%rd43+-8];
	add.s32 	%r15, %r14, %r13;
	st.global.u32 	[%rd42+-4], %r15;
	ld.global.u32 	%r16, [%rd43+-4];
	add.s32 	%r17, %r16, %r15;
	st.global.u32 	[%rd42], %r17;
	ld.global.u32 	%r18, [%rd43];
	add.s32 	%r19, %r18, %r17;
	st.global.u32 	[%rd42+4], %r19;
	ld.global.u32 	%r20, [%rd43+4];
	add.s32 	%r21, %r20, %r19;
	st.global.u32 	[%rd42+8], %r21;
	add.s64 	%rd44, %rd44, 4;
	add.s64 	%rd43, %rd43, 16;
	add.s64 	%rd42, %rd42, 16;
	setp.lt.u64 	%p6, %rd44, %rd3;
	@%p6 bra 	$L__BB0_7;
$L__BB0_8:
	ret;

}


// ===== COMPILED SASS (sm_100) =====

	.target	sm_100

	.elftype	@"ET_EXEC"


//--------------------- .note.nv.tkinfo           --------------------------
	.section	.note.nv.tkinfo,"",@"SHT_NOTE"
	.sectionflags	@"SHF_NOTE_NV_TKINFO"
	.tkinfo
        /*0018*/ 	.word	0x00000002
        /*0030*/ 	.string	""
        /*0030*/ 	.string	"ptxas"
        /*0030*/ 	.string	"Cuda compilation tools, release 13.0, V13.0.88"
        /*0030*/ 	.string	"Build cuda_13.0.r13.0/compiler.36424714_0"
        /*0030*/ 	.string	"-arch sm_100 -m 64 "



//--------------------- .note.nv.cuinfo           --------------------------
	.section	.note.nv.cuinfo,"",@"SHT_NOTE"
	.sectionflags	@"SHF_NOTE_NV_CUINFO"
        /*0018*/ 	.short	0x0002
        /*001a*/ 	.short	0x0064
        /*001c*/ 	.short	0x0082
	.zero		2


//--------------------- .nv.info                  --------------------------
	.section	.nv.info,"",@"SHT_CUDA_INFO"
	.align	4


	//----- nvinfo : EIATTR_REGCOUNT
	.align		4
        /*0000*/ 	.byte	0x04, 0x2f
        /*0002*/ 	.short	(.L_1 - .L_0)
	.align		4
.L_0:
        /*0004*/ 	.word	index@(_Z14integral_arrayPiS_i)
        /*0008*/ 	.word	0x00000014


	//----- nvinfo : EIATTR_FRAME_SIZE
	.align		4
.L_1:
        /*000c*/ 	.byte	0x04, 0x11
        /*000e*/ 	.short	(.L_3 - .L_2)
	.align		4
.L_2:
        /*0010*/ 	.word	index@(_Z14integral_arrayPiS_i)
        /*0014*/ 	.word	0x00000000


	//----- nvinfo : EIATTR_MIN_STACK_SIZE
	.align		4
.L_3:
        /*0018*/ 	.byte	0x04, 0x12
        /*001a*/ 	.short	(.L_5 - .L_4)
	.align		4
.L_4:
        /*001c*/ 	.word	index@(_Z14integral_arrayPiS_i)
        /*0020*/ 	.word	0x00000000
.L_5:


//--------------------- .nv.compat                --------------------------
	.section	.nv.compat,"",@"SHT_CUDA_COMPAT_INFO"
	.align	4
        /*0000*/ 	.byte	0x02, 0x09, 0x00, 0x00, 0x02, 0x02, 0x01, 0x00, 0x02, 0x05, 0x05, 0x00, 0x03, 0x07, 0x01, 0x01
        /*0010*/ 	.byte	0x02, 0x03, 0x00, 0x00, 0x02, 0x06, 0x01, 0x00, 0x04, 0x0b, 0x08, 0x00, 0x09, 0x00, 0x00, 0x00
        /*0020*/ 	.byte	0x00, 0x00, 0x00, 0x00


//--------------------- .nv.info._Z14integral_arrayPiS_i --------------------------
	.section	.nv.info._Z14integral_arrayPiS_i,"",@"SHT_CUDA_INFO"
	.sectionflags	@""
	.align	4


	//----- nvinfo : EIATTR_CUDA_API_VERSION
	.align		4
        /*0000*/ 	.byte	0x04, 0x37
        /*0002*/ 	.short	(.L_7 - .L_6)
.L_6:
        /*0004*/ 	.word	0x00000082


	//----- nvinfo : EIATTR_KPARAM_INFO
	.align		4
.L_7:
        /*0008*/ 	.byte	0x04, 0x17
        /*000a*/ 	.short	(.L_9 - .L_8)
.L_8:
        /*000c*/ 	.word	0x00000000
        /*0010*/ 	.short	0x0002
        /*0012*/ 	.short	0x0010
        /*0014*/ 	.byte	0x00, 0xf0, 0x11, 0x00


	//----- nvinfo : EIATTR_KPARAM_INFO
	.align		4
.L_9:
        /*0018*/ 	.byte	0x04, 0x17
        /*001a*/ 	.short	(.L_11 - .L_10)
.L_10:
        /*001c*/ 	.word	0x00000000
        /*0020*/ 	.short	0x0001
        /*0022*/ 	.short	0x0008
        /*0024*/ 	.byte	0x00, 0xf5, 0x21, 0x00


	//----- nvinfo : EIATTR_KPARAM_INFO
	.align		4
.L_11:
        /*0028*/ 	.byte	0x04, 0x17
        /*002a*/ 	.short	(.L_13 - .L_12)
.L_12:
        /*002c*/ 	.word	0x00000000
        /*0030*/ 	.short	0x0000
        /*0032*/ 	.short	0x0000
        /*0034*/ 	.byte	0x00, 0xf5, 0x21, 0x00


	//----- nvinfo : EIATTR_SPARSE_MMA_MASK
	.align		4
.L_13:
        /*0038*/ 	.byte	0x03, 0x50
        /*003a*/ 	.short	0x0000


	//----- nvinfo : EIATTR_MAXREG_COUNT
	.align		4
        /*003c*/ 	.byte	0x03, 0x1b
        /*003e*/ 	.short	0x00ff


	//----- nvinfo : EIATTR_MERCURY_ISA_VERSION
	.align		4
        /*0040*/ 	.byte	0x03, 0x5f
        /*0042*/ 	.short	0x0101


	//----- nvinfo : EIATTR_VRC_CTA_INIT_COUNT
	.align		4
        /*0044*/ 	.byte	0x02, 0x4a
	.zero		1
	.zero		1


	//----- nvinfo : EIATTR_EXIT_INSTR_OFFSETS
	.align		4
        /*0048*/ 	.byte	0x04, 0x1c
        /*004a*/ 	.short	(.L_15 - .L_14)


	//   ....[0]....
.L_14:
        /*004c*/ 	.word	0x00000190


	//   ....[1]....
        /*0050*/ 	.word	0x00000240


	//   ....[2]....
        /*0054*/ 	.word	0x00000530


	//   ....[3]....
        /*0058*/ 	.word	0x00000f30


	//   ....[4]....
        /*005c*/ 	.word	0x00001010


	//----- nvinfo : EIATTR_CRS_STACK_SIZE
	.align		4
.L_15:
        /*0060*/ 	.byte	0x04, 0x1e
        /*0062*/ 	.short	(.L_17 - .L_16)
.L_16:
        /*0064*/ 	.word	0x00000000


	//----- nvinfo : EIATTR_CBANK_PARAM_SIZE
	.align		4
.L_17:
        /*0068*/ 	.byte	0x03, 0x19
        /*006a*/ 	.short	0x0014


	//----- nvinfo : EIATTR_PARAM_CBANK
	.align		4
        /*006c*/ 	.byte	0x04, 0x0a
        /*006e*/ 	.short	(.L_19 - .L_18)
	.align		4
.L_18:
        /*0070*/ 	.word	index@(.nv.constant0._Z14integral_arrayPiS_i)
        /*0074*/ 	.short	0x0380
        /*0076*/ 	.short	0x0014


	//----- nvinfo : EIATTR_SW_WAR
	.align		4
.L_19:
        /*0078*/ 	.byte	0x04, 0x36
        /*007a*/ 	.short	(.L_21 - .L_20)
.L_20:
        /*007c*/ 	.word	0x00000008
.L_21:


//--------------------- .nv.callgraph             --------------------------
	.section	.nv.callgraph,"",@"SHT_CUDA_CALLGRAPH"
	.align	4
	.sectionentsize	8
	.align		4
        /*0000*/ 	.word	0x00000000
	.align		4
        /*0004*/ 	.word	0xffffffff
	.align		4
        /*0008*/ 	.word	0x00000000
	.align		4
        /*000c*/ 	.word	0xfffffffe
	.align		4
        /*0010*/ 	.word	0x00000000
	.align		4
        /*0014*/ 	.word	0xfffffffd
	.align		4
        /*0018*/ 	.word	0x00000000
	.align		4
        /*001c*/ 	.word	0xfffffffc


//--------------------- .text._Z14integral_arrayPiS_i --------------------------
	.section	.text._Z14integral_arrayPiS_i,"ax",@progbits
	.align	128
        .global         _Z14integral_arrayPiS_i
        .type           _Z14integral_arrayPiS_i,@function
        .size           _Z14integral_arrayPiS_i,(.L_x_11 - _Z14integral_arrayPiS_i)
        .other          _Z14integral_arrayPiS_i,@"STO_CUDA_ENTRY STV_DEFAULT"
_Z14integral_arrayPiS_i:
.text._Z14integral_arrayPiS_i:
[----:B------:R-:W-:Y:S01]  /*0000*/  LDC R1, c[0x0][0x37c] ;  /* 0x0000df00ff017b82 */ /* 0x000fe20000000800 */
[----:B------:R-:W0:Y:S07]  /*0010*/  LDCU UR4, c[0x0][0x360] ;  /* 0x00006c00ff0477ac */ /* 0x000e2e0008000800 */
[----:B------:R-:W1:Y:S01]  /*0020*/  LDC R4, c[0x0][0x390] ;  /* 0x0000e400ff047b82 */ /* 0x000e620000000800 */
[----:B------:R-:W2:Y:S07]  /*0030*/  S2R R7, SR_TID.X ;  /* 0x0000000000077919 */ /* 0x000eae0000002100 */
[----:B------:R-:W2:Y:S01]  /*0040*/  S2UR UR5, SR_CTAID.X ;  /* 0x00000000000579c3 */ /* 0x000ea20000002500 */
[----:B0-----:R-:W0:Y:S01]  /*0050*/  I2F.U32.RP R0, UR4 ;  /* 0x0000000400007d06 */ /* 0x001e220008209000 */
[----:B------:R-:W-:-:S07]  /*0060*/  ISETP.NE.U32.AND P2, PT, RZ, UR4, PT ;  /* 0x00000004ff007c0c */ /* 0x000fce000bf45070 */
[----:B0-----:R-:W0:Y:S02]  /*0070*/  MUFU.RCP R0, R0 ;  /* 0x0000000000007308 */ /* 0x001e240000001000 */
[----:B0-----:R-:W-:-:S06]  /*0080*/  VIADD R2, R0, 0xffffffe ;  /* 0x0ffffffe00027836 */ /* 0x001fcc0000000000 */
[----:B------:R0:W3:Y:S02]  /*0090*/  F2I.FTZ.U32.TRUNC.NTZ R3, R2 ;  /* 0x0000000200037305 */ /* 0x0000e4000021f000 */
[----:B0-----:R-:W-:Y:S02]  /*00a0*/  IMAD.MOV.U32 R2, RZ, RZ, RZ ;  /* 0x000000ffff027224 */ /* 0x001fe400078e00ff */
[----:B---3--:R-:W-:-:S04]  /*00b0*/  IMAD.MOV R5, RZ, RZ, -R3 ;  /* 0x000000ffff057224 */ /* 0x008fc800078e0a03 */
[----:B------:R-:W-:-:S04]  /*00c0*/  IMAD R5, R5, UR4, RZ ;  /* 0x0000000405057c24 */ /* 0x000fc8000f8e02ff */
[----:B------:R-:W-:-:S06]  /*00d0*/  IMAD.HI.U32 R3, R3, R5, R2 ;  /* 0x0000000503037227 */ /* 0x000fcc00078e0002 */
[----:B-1----:R-:W-:-:S04]  /*00e0*/  IMAD.HI.U32 R6, R3, R4, RZ ;  /* 0x0000000403067227 */ /* 0x002fc800078e00ff */
[----:B------:R-:W-:-:S04]  /*00f0*/  IMAD.MOV R3, RZ, RZ, -R6 ;  /* 0x000000ffff037224 */ /* 0x000fc800078e0a06 */
[----:B------:R-:W-:-:S05]  /*0100*/  IMAD R0, R3, UR4, R4 ;  /* 0x0000000403007c24 */ /* 0x000fca000f8e0204 */
[----:B------:R-:W-:-:S13]  /*0110*/  ISETP.GE.U32.AND P0, PT, R0, UR4, PT ;  /* 0x0000000400007c0c */ /* 0x000fda000bf06070 */
[----:B------:R-:W-:Y:S02]  /*0120*/  @P0 VIADD R0, R0, -UR4 ;  /* 0x8000000400000c36 */ /* 0x000fe40008000000 */
[----:B------:R-:W-:-:S03]  /*0130*/  @P0 VIADD R6, R6, 0x1 ;  /* 0x0000000106060836 */ /* 0x000fc60000000000 */
[----:B------:R-:W-:-:S13]  /*0140*/  ISETP.GE.U32.AND P1, PT, R0, UR4, PT ;  /* 0x0000000400007c0c */ /* 0x000fda000bf26070 */
[----:B------:R-:W-:Y:S01]  /*0150*/  @P1 VIADD R6, R6, 0x1 ;  /* 0x0000000106061836 */ /* 0x000fe20000000000 */
[----:B------:R-:W-:-:S05]  /*0160*/  @!P2 LOP3.LUT R6, RZ, UR4, RZ, 0x33, !PT ;  /* 0x00000004ff06ac12 */ /* 0x000fca000f8e33ff */
[----:B--2---:R-:W-:-:S05]  /*0170*/  IMAD R7, R6, UR5, R7 ;  /* 0x0000000506077c24 */ /* 0x004fca000f8e0207 */
[----:B------:R-:W-:-:S13]  /*0180*/  ISETP.GE.AND P0, PT, R7, R4, PT ;  /* 0x000000040700720c */ /* 0x000fda0003f06270 */
[----:B------:R-:W-:Y:S05]  /*0190*/  @P0 EXIT ;  /* 0x000000000000094d */ /* 0x000fea0003800000 */
[----:B------:R-:W0:Y:S01]  /*01a0*/  LDC.64 R2, c[0x0][0x380] ;  /* 0x0000e000ff027b82 */ /* 0x000e220000000a00 */
[----:B------:R-:W1:Y:S07]  /*01b0*/  LDCU.64 UR4, c[0x0][0x358] ;  /* 0x00006b00ff0477ac */ /* 0x000e6e0008000a00 */
[----:B------:R-:W2:Y:S01]  /*01c0*/  LDC.64 R4, c[0x0][0x388] ;  /* 0x0000e200ff047b82 */ /* 0x000ea20000000a00 */
[----:B0-----:R-:W-:-:S06]  /*01d0*/  IMAD.WIDE R2, R7, 0x4, R2 ;  /* 0x0000000407027825 */ /* 0x001fcc00078e0202 */
[----:B-1----:R-:W3:Y:S01]  /*01e0*/  LDG.E R3, desc[UR4][R2.64] ;  /* 0x0000000402037981 */ /* 0x002ee2000c1e1900 */
[----:B------:R-:W-:Y:S01]  /*01f0*/  IMAD.IADD R0, R6, 0x1, R7 ;  /* 0x0000000106007824 */ /* 0x000fe200078e0207 */
[C---:B------:R-:W-:Y:S01]  /*0200*/  IADD3 R9, PT, PT, R7.reuse, 0x1, RZ ;  /* 0x0000000107097810 */ /* 0x040fe20007ffe0ff */
[----:B--2---:R-:W-:-:S03]  /*0210*/  IMAD.WIDE R4, R7, 0x4, R4 ;  /* 0x0000000407047825 */ /* 0x004fc600078e0204 */
[----:B------:R-:W-:Y:S02]  /*0220*/  ISETP.GE.U32.AND P0, PT, R9, R0, PT ;  /* 0x000000000900720c */ /* 0x000fe40003f06070 */
[----:B---3--:R0:W-:Y:S11]  /*0230*/  STG.E desc[UR4][R4.64], R3 ;  /* 0x0000000304007986 */ /* 0x0081f6000c101904 */
[----:B------:R-:W-:Y:S05]  /*0240*/  @P0 EXIT ;  /* 0x000000000000094d */ /* 0x000fea0003800000 */
[----:B0-----:R-:W-:Y:S01]  /*0250*/  IADD3 R3, P1, PT, R9, 0x1, RZ ;  /* 0x0000000109037810 */ /* 0x001fe20007f3e0ff */
[----:B------:R-:W-:Y:S01]  /*0260*/  BSSY.RECONVERGENT B0, `(.L_x_0) ;  /* 0x000002c000007945 */ /* 0x000fe20003800200 */
[----:B------:R-:W-:Y:S02]  /*0270*/  SHF.R.S32.HI R7, RZ, 0x1f, R9 ;  /* 0x0000001fff077819 */ /* 0x000fe40000011409 */
[----:B------:R-:W-:Y:S02]  /*0280*/  SHF.R.S32.HI R6, RZ, 0x1f, R0 ;  /* 0x0000001fff067819 */ /* 0x000fe40000011400 */
[----:B------:R-:W-:Y:S01]  /*0290*/  ISETP.GT.U32.AND P0, PT, R3, R0, PT ;  /* 0x000000000300720c */ /* 0x000fe20003f04070 */
[----:B------:R-:W-:-:S05]  /*02a0*/  IMAD.X R5, RZ, RZ, R7, P1 ;  /* 0x000000ffff057224 */ /* 0x000fca00008e0607 */
[----:B------:R-:W-:-:S04]  /*02b0*/  ISETP.GT.U32.AND.EX P0, PT, R5, R6, PT, P0 ;  /* 0x000000060500720c */ /* 0x000fc80003f04100 */
[----:B------:R-:W-:Y:S02]  /*02c0*/  SEL R2, R3, R0, P0 ;  /* 0x0000000003027207 */ /* 0x000fe40000000000 */
[----:B------:R-:W-:-:S03]  /*02d0*/  SEL R4, R5, R6, P0 ;  /* 0x0000000605047207 */ /* 0x000fc60000000000 */
[----:B------:R-:W-:Y:S01]  /*02e0*/  IMAD.IADD R10, R2, 0x1, -R9 ;  /* 0x00000001020a7824 */ /* 0x000fe200078e0a09 */
[----:B------:R-:W-:-:S04]  /*02f0*/  IADD3 R2, P2, PT, R9, -R2, RZ ;  /* 0x8000000209027210 */ /* 0x000fc80007f5e0ff */
[----:B------:R-:W-:Y:S02]  /*0300*/  LOP3.LUT R10, R10, 0x3, RZ, 0xc0, !PT ;  /* 0x000000030a0a7812 */ /* 0x000fe400078ec0ff */
[----:B------:R-:W-:Y:S01]  /*0310*/  ISETP.GT.U32.AND P0, PT, R2, -0x4, PT ;  /* 0xfffffffc0200780c */ /* 0x000fe20003f04070 */
[----:B------:R-:W-:Y:S01]  /*0320*/  IMAD.X R2, R7, 0x1, ~R4, P2 ;  /* 0x0000000107027824 */ /* 0x000fe200010e0e04 */
[----:B------:R-:W-:-:S04]  /*0330*/  ISETP.NE.U32.AND P1, PT, R10, RZ, PT ;  /* 0x000000ff0a00720c */ /* 0x000fc80003f25070 */
[----:B------:R-:W-:Y:S02]  /*0340*/  ISETP.NE.AND.EX P1, PT, RZ, RZ, PT, P1 ;  /* 0x000000ffff00720c */ /* 0x000fe40003f25310 */
[----:B------:R-:W-:-:S11]  /*0350*/  ISETP.GT.U32.AND.EX P0, PT, R2, -0x1, PT, P0 ;  /* 0xffffffff0200780c */ /* 0x000fd60003f04100 */
[----:B------:R-:W-:Y:S05]  /*0360*/  @!P1 BRA `(.L_x_1) ;  /* 0x00000000006c9947 */ /* 0x000fea0003800000 */
[----:B------:R-:W0:Y:S01]  /*0370*/  LDCU.128 UR8, c[0x0][0x380] ;  /* 0x00007000ff0877ac */ /* 0x000e220008000c00 */
[C---:B------:R-:W-:Y:S01]  /*0380*/  IMAD.SHL.U32 R4, R9.reuse, 0x4, RZ ;  /* 0x0000000409047824 */ /* 0x040fe200078e00ff */
[C---:B------:R-:W-:Y:S02]  /*0390*/  SHF.L.U64.HI R13, R9.reuse, 0x2, R7 ;  /* 0x00000002090d7819 */ /* 0x040fe40000010207 */
[-C--:B------:R-:W-:Y:S02]  /*03a0*/  IADD3 R9, P3, PT, R9, R10.reuse, RZ ;  /* 0x0000000a09097210 */ /* 0x080fe40007f7e0ff */
[----:B------:R-:W-:-:S03]  /*03b0*/  IADD3 R10, P4, PT, RZ, -R10, RZ ;  /* 0x8000000aff0a7210 */ /* 0x000fc60007f9e0ff */
[----:B------:R-:W-:Y:S02]  /*03c0*/  IMAD.X R7, RZ, RZ, R7, P3 ;  /* 0x000000ffff077224 */ /* 0x000fe400018e0607 */
[----:B------:R-:W-:Y:S01]  /*03d0*/  IMAD.X R12, RZ, RZ, -0x1, P4 ;  /* 0xffffffffff0c7424 */ /* 0x000fe200020e06ff */
[C---:B0-----:R-:W-:Y:S02]  /*03e0*/  IADD3 R8, P1, PT, R4.reuse, UR10, RZ ;  /* 0x0000000a04087c10 */ /* 0x041fe4000ff3e0ff */
[----:B------:R-:W-:Y:S02]  /*03f0*/  IADD3 R4, P2, PT, R4, UR8, RZ ;  /* 0x0000000804047c10 */ /* 0x000fe4000ff5e0ff */
[C---:B------:R-:W-:Y:S02]  /*0400*/  IADD3.X R15, PT, PT, R13.reuse, UR11, RZ, P1, !PT ;  /* 0x0000000b0d0f7c10 */ /* 0x040fe40008ffe4ff */
[----:B------:R-:W-:-:S09]  /*0410*/  IADD3.X R13, PT, PT, R13, UR9, RZ, P2, !PT ;  /* 0x000000090d0d7c10 */ /* 0x000fd200097fe4ff */
.L_x_2:
[----:B------:R-:W-:Y:S01]  /*0420*/  IMAD.MOV.U32 R5, RZ, RZ, R13 ;  /* 0x000000ffff057224 */ /* 0x000fe200078e000d */
[----:B0-----:R-:W-:Y:S01]  /*0430*/  MOV R3, R15 ;  /* 0x0000000f00037202 */ /* 0x001fe20000000f00 */
[----:B------:R-:W-:-:S04]  /*0440*/  IMAD.MOV.U32 R2, RZ, RZ, R8 ;  /* 0x000000ffff027224 */ /* 0x000fc800078e0008 */
[----:B------:R0:W2:Y:S04]  /*0450*/  LDG.E R5, desc[UR4][R4.64] ;  /* 0x0000000404057981 */ /* 0x0000a8000c1e1900 */
[----:B------:R-:W2:Y:S01]  /*0460*/  LDG.E R8, desc[UR4][R2.64+-0x4] ;  /* 0xfffffc0402087981 */ /* 0x000ea2000c1e1900 */
[----:B------:R-:W-:-:S05]  /*0470*/  IADD3 R10, P1, PT, R10, 0x1, RZ ;  /* 0x000000010a0a7810 */ /* 0x000fca0007f3e0ff */
[----:B------:R-:W-:Y:S01]  /*0480*/  IMAD.X R12, RZ, RZ, R12, P1 ;  /* 0x000000ffff0c7224 */ /* 0x000fe200008e060c */
[----:B------:R-:W-:Y:S02]  /*0490*/  ISETP.NE.U32.AND P1, PT, R10, RZ, PT ;  /* 0x000000ff0a00720c */ /* 0x000fe40003f25070 */
[----:B0-----:R-:W-:Y:S02]  /*04a0*/  IADD3 R4, P3, PT, R4, 0x4, RZ ;  /* 0x0000000404047810 */ /* 0x001fe40007f7e0ff */
[----:B------:R-:W-:-:S03]  /*04b0*/  ISETP.NE.AND.EX P1, PT, R12, RZ, PT, P1 ;  /* 0x000000ff0c00720c */ /* 0x000fc60003f25310 */
[----:B------:R-:W-:Y:S02]  /*04c0*/  IMAD.X R13, RZ, RZ, R13, P3 ;  /* 0x000000ffff0d7224 */ /* 0x000fe400018e060d */
[----:B--2---:R-:W-:Y:S01]  /*04d0*/  IMAD.IADD R11, R8, 0x1, R5 ;  /* 0x00000001080b7824 */ /* 0x004fe200078e0205 */
[----:B------:R-:W-:-:S04]  /*04e0*/  IADD3 R8, P2, PT, R2, 0x4, RZ ;  /* 0x0000000402087810 */ /* 0x000fc80007f5e0ff */
[----:B------:R0:W-:Y:S01]  /*04f0*/  STG.E desc[UR4][R2.64], R11 ;  /* 0x0000000b02007986 */ /* 0x0001e2000c101904 */
[----:B------:R-:W-:Y:S02]  /*0500*/  IMAD.X R15, RZ, RZ, R3, P2 ;  /* 0x000000ffff0f7224 */ /* 0x000fe400010e0603 */
[----:B------:R-:W-:Y:S06]  /*0510*/  @P1 BRA `(.L_x_2) ;  /* 0xfffffffc00c01947 */ /* 0x000fec000383ffff */
.L_x_1:
[----:B------:R-:W-:Y:S05]  /*0520*/  BSYNC.RECONVERGENT B0 ;  /* 0x0000000000007941 */ /* 0x000fea0003800200 */
.L_x_0:
[----:B------:R-:W-:Y:S05]  /*0530*/  @P0 EXIT ;  /* 0x000000000000094d */ /* 0x000fea0003800000 */
[----:B------:R-:W1:Y:S01]  /*0540*/  LDCU.128 UR8, c[0x0][0x380] ;  /* 0x00007000ff0877ac */ /* 0x000e620008000c00 */
[C---:B------:R-:W-:Y:S01]  /*0550*/  ISETP.GE.U32.AND P1, PT, R9.reuse, R0, PT ;  /* 0x000000000900720c */ /* 0x040fe20003f26070 */
[C---:B0-----:R-:W-:Y:S01]  /*0560*/  IMAD.SHL.U32 R2, R9.reuse, 0x4, RZ ;  /* 0x0000000409027824 */ /* 0x041fe200078e00ff */
[----:B------:R-:W-:Y:S01]  /*0570*/  SHF.L.U64.HI R3, R9, 0x2, R7 ;  /* 0x0000000209037819 */ /* 0x000fe20000010207 */
[----:B------:R-:W-:Y:S01]  /*0580*/  BSSY.RECONVERGENT B0, `(.L_x_3) ;  /* 0x0000022000007945 */ /* 0x000fe20003800200 */
[----:B------:R-:W-:Y:S02]  /*0590*/  ISETP.GE.U32.AND.EX P1, PT, R7, R6, PT, P1 ;  /* 0x000000060700720c */ /* 0x000fe40003f26110 */
[C---:B-1----:R-:W-:Y:S02]  /*05a0*/  IADD3 R4, P0, PT, R2.reuse, UR8, RZ ;  /* 0x0000000802047c10 */ /* 0x042fe4000ff1e0ff */
[----:B------:R-:W-:Y:S02]  /*05b0*/  IADD3 R2, P2, PT, R2, UR10, RZ ;  /* 0x0000000a02027c10 */ /* 0x000fe4000ff5e0ff */
[----:B------:R-:W-:-:S02]  /*05c0*/  IADD3 R4, P3, PT, R4, 0x8, RZ ;  /* 0x0000000804047810 */ /* 0x000fc40007f7e0ff */
[----:B------:R-:W-:Y:S02]  /*05d0*/  IADD3 R2, P4, PT, R2, 0x4, RZ ;  /* 0x0000000402027810 */ /* 0x000fe40007f9e0ff */
[--C-:B------:R-:W-:Y:S02]  /*05e0*/  IADD3.X R5, PT, PT, RZ, UR9, R3.reuse, P3, P0 ;  /* 0x00000009ff057c10 */ /* 0x100fe40009fe0403 */
[----:B------:R-:W-:Y:S02]  /*05f0*/  IADD3.X R3, PT, PT, RZ, UR11, R3, P4, P2 ;  /* 0x0000000bff037c10 */ /* 0x000fe4000a7e4403 */
[----:B------:R-:W-:Y:S01]  /*0600*/  PLOP3.LUT P0, PT, PT, PT, PT, 0x80, 0x8 ;  /* 0x000000000008781c */ /* 0x000fe20003f0f070 */
[----:B------:R-:W-:-:S12]  /*0610*/  @!P1 BRA `(.L_x_4) ;  /* 0x0000000000609947 */ /* 0x000fd80003800000 */
[----:B------:R-:W2:Y:S04]  /*0620*/  LDG.E R8, desc[UR4][R2.64+-0x8] ;  /* 0xfffff80402087981 */ /* 0x000ea8000c1e1900 */
[----:B------:R-:W2:Y:S02]  /*0630*/  LDG.E R11, desc[UR4][R4.64+-0x8] ;  /* 0xfffff804040b7981 */ /* 0x000ea4000c1e1900 */
[----:B--2---:R-:W-:-:S05]  /*0640*/  IMAD.IADD R11, R8, 0x1, R11 ;  /* 0x00000001080b7824 */ /* 0x004fca00078e020b */
[----:B------:R-:W-:Y:S04]  /*0650*/  STG.E desc[UR4][R2.64+-0x4], R11 ;  /* 0xfffffc0b02007986 */ /* 0x000fe8000c101904 */
[----:B------:R-:W2:Y:S02]  /*0660*/  LDG.E R8, desc[UR4][R4.64+-0x4] ;  /* 0xfffffc0404087981 */ /* 0x000ea4000c1e1900 */
[----:B--2---:R-:W-:-:S05]  /*0670*/  IADD3 R13, PT, PT, R11, R8, RZ ;  /* 0x000000080b0d7210 */ /* 0x004fca0007ffe0ff */
[----:B------:R0:W-:Y:S04]  /*0680*/  STG.E desc[UR4][R2.64], R13 ;  /* 0x0000000d02007986 */ /* 0x0001e8000c101904 */
[----:B------:R-:W2:Y:S02]  /*0690*/  LDG.E R8, desc[UR4][R4.64] ;  /* 0x0000000404087981 */ /* 0x000ea4000c1e1900 */
[----:B--2---:R-:W-:-:S05]  /*06a0*/  IMAD.IADD R15, R13, 0x1, R8 ;  /* 0x000000010d0f7824 */ /* 0x004fca00078e0208 */
[----:B------:R-:W-:Y:S04]  /*06b0*/  STG.E desc[UR4][R2.64+0x4], R15 ;  /* 0x0000040f02007986 */ /* 0x000fe8000c101904 */
[----:B------:R1:W2:Y:S01]  /*06c0*/  LDG.E R8, desc[UR4][R4.64+0x4] ;  /* 0x0000040404087981 */ /* 0x0002a2000c1e1900 */
[----:B------:R-:W-:Y:S02]  /*06d0*/  IADD3 R10, P2, PT, R4, 0x10, RZ ;  /* 0x00000010040a7810 */ /* 0x000fe40007f5e0ff */
[----:B------:R-:W-:Y:S02]  /*06e0*/  IADD3 R9, P1, PT, R9, 0x4, RZ ;  /* 0x0000000409097810 */ /* 0x000fe40007f3e0ff */
[----:B------:R-:W-:Y:S01]  /*06f0*/  PLOP3.LUT P0, PT, PT, PT, PT, 0x8, 0x80 ;  /* 0x000000000080781c */ /* 0x000fe20003f0e170 */
[----:B0-----:R-:W-:-:S02]  /*0700*/  IMAD.X R13, RZ, RZ, R5, P2 ;  /* 0x000000ffff0d7224 */ /* 0x001fc400010e0605 */
[----:B------:R-:W-:Y:S02]  /*0710*/  IMAD.X R7, RZ, RZ, R7, P1 ;  /* 0x000000ffff077224 */ /* 0x000fe400008e0607 */
[----:B-1----:R-:W-:Y:S02]  /*0720*/  IMAD.MOV.U32 R4, RZ, RZ, R10 ;  /* 0x000000ffff047224 */ /* 0x002fe400078e000a */
[----:B------:R-:W-:Y:S02]  /*0730*/  IMAD.MOV.U32 R5, RZ, RZ, R13 ;  /* 0x000000ffff057224 */ /* 0x000fe400078e000d */
[----:B--2---:R-:W-:Y:S01]  /*0740*/  IMAD.IADD R17, R15, 0x1, R8 ;  /* 0x000000010f117824 */ /* 0x004fe200078e0208 */
[----:B------:R-:W-:-:S04]  /*0750*/  IADD3 R8, P3, PT, R2, 0x10, RZ ;  /* 0x0000001002087810 */ /* 0x000fc80007f7e0ff */
[----:B------:R0:W-:Y:S01]  /*0760*/  STG.E desc[UR4][R2.64+0x8], R17 ;  /* 0x0000081102007986 */ /* 0x0001e2000c101904 */
[----:B------:R-:W-:Y:S01]  /*0770*/  IMAD.X R11, RZ, RZ, R3, P3 ;  /* 0x000000ffff0b7224 */ /* 0x000fe200018e0603 */
[----:B0-----:R-:W-:-:S03]  /*0780*/  MOV R2, R8 ;  /* 0x0000000800027202 */ /* 0x001fc60000000f00 */
[----:B------:R-:W-:-:S07]  /*0790*/  IMAD.MOV.U32 R3, RZ, RZ, R11 ;  /* 0x000000ffff037224 */ /* 0x000fce00078e000b */
.L_x_4:
[----:B------:R-:W-:Y:S05]  /*07a0*/  BSYNC.RECONVERGENT B0 ;  /* 0x0000000000007941 */ /* 0x000fea0003800200 */
.L_x_3:
[CC--:B------:R-:W-:Y:S01]  /*07b0*/  IADD3 R8, P3, PT, R0.reuse, -R9.reuse, RZ ;  /* 0x8000000900087210 */ /* 0x0c0fe20007f7e0ff */
[----:B------:R-:W-:Y:S01]  /*07c0*/  BSSY.RECONVERGENT B0, `(.L_x_5) ;  /* 0x0000047000007945 */ /* 0x000fe20003800200 */
[----:B------:R-:W-:Y:S02]  /*07d0*/  ISETP.GT.U32.AND P1, PT, R0, R9, PT ;  /* 0x000000090000720c */ /* 0x000fe40003f24070 */
[----:B------:R-:W-:Y:S01]  /*07e0*/  ISETP.LE.U32.AND P2, PT, R8, 0xc, PT ;  /* 0x0000000c0800780c */ /* 0x000fe20003f43070 */
[C---:B------:R-:W-:Y:S01]  /*07f0*/  IMAD.X R8, R6.reuse, 0x1, ~R7, P3 ;  /* 0x0000000106087824 */ /* 0x040fe200018e0e07 */
[----:B------:R-:W-:-:S04]  /*0800*/  ISETP.GT.U32.AND.EX P1, PT, R6, R7, PT, P1 ;  /* 0x000000070600720c */ /* 0x000fc80003f24110 */
[----:B------:R-:W-:-:S13]  /*0810*/  ISETP.LE.U32.OR.EX P1, PT, R8, RZ, !P1, P2 ;  /* 0x000000ff0800720c */ /* 0x000fda0004f23520 */
[----:B------:R-:W-:Y:S05]  /*0820*/  @P1 BRA `(.L_x_6) ;  /* 0x0000000400001947 */ /* 0x000fea0003800000 */
[----:B------:R-:W-:Y:S02]  /*0830*/  IADD3 R10, P1, PT, R0, -0xc, RZ ;  /* 0xfffffff4000a7810 */ /* 0x000fe40007f3e0ff */
[----:B------:R-:W-:Y:S02]  /*0840*/  PLOP3.LUT P0, PT, PT, PT, PT, 0x8, 0x80 ;  /* 0x000000000080781c */ /* 0x000fe40003f0e170 */
[----:B------:R-:W-:-:S11]  /*0850*/  IADD3.X R8, PT, PT, R6, -0x1, RZ, P1, !PT ;  /* 0xffffffff06087810 */ /* 0x000fd60000ffe4ff */
.L_x_7:
[----:B------:R-:W2:Y:S04]  /*0860*/  LDG.E R11, desc[UR4][R2.64+-0x8] ;  /* 0xfffff804020b7981 */ /* 0x000ea8000c1e1900 */
[----:B------:R-:W2:Y:S02]  /*0870*/  LDG.E R12, desc[UR4][R4.64+-0x8] ;  /* 0xfffff804040c7981 */ /* 0x000ea4000c1e1900 */
[----:B--2---:R-:W-:-:S05]  /*0880*/  IMAD.IADD R11, R11, 0x1, R12 ;  /* 0x000000010b0b7824 */ /* 0x004fca00078e020c */
[----:B------:R0:W-:Y:S04]  /*0890*/  STG.E desc[UR4][R2.64+-0x4], R11 ;  /* 0xfffffc0b02007986 */ /* 0x0001e8000c101904 */
[----:B------:R-:W2:Y:S02]  /*08a0*/  LDG.E R12, desc[UR4][R4.64+-0x4] ;  /* 0xfffffc04040c7981 */ /* 0x000ea4000c1e1900 */
[----:B--2---:R-:W-:-:S05]  /*08b0*/  IMAD.IADD R13, R11, 0x1, R12 ;  /* 0x000000010b0d7824 */ /* 0x004fca00078e020c */
[----:B------:R1:W-:Y:S04]  /*08c0*/  STG.E desc[UR4][R2.64], R13 ;  /* 0x0000000d02007986 */ /* 0x0003e8000c101904 */
[----:B------:R-:W2:Y:S02]  /*08d0*/  LDG.E R12, desc[UR4][R4.64] ;  /* 0x00000004040c7981 */ /* 0x000ea4000c1e1900 */
[----:B--2---:R-:W-:-:S05]  /*08e0*/  IMAD.IADD R15, R13, 0x1, R12 ;  /* 0x000000010d0f7824 */ /* 0x004fca00078e020c */
[----:B------:R2:W-:Y:S04]  /*08f0*/  STG.E desc[UR4][R2.64+0x4], R15 ;  /* 0x0000040f02007986 */ /* 0x0005e8000c101904 */
[----:B------:R-:W3:Y:S02]  /*0900*/  LDG.E R12, desc[UR4][R4.64+0x4] ;  /* 0x00000404040c7981 */ /* 0x000ee4000c1e1900 */
[----:B---3--:R-:W-:-:S05]  /*0910*/  IMAD.IADD R17, R15, 0x1, R12 ;  /* 0x000000010f117824 */ /* 0x008fca00078e020c */
[----:B------:R3:W-:Y:S04]  /*0920*/  STG.E desc[UR4][R2.64+0x8], R17 ;  /* 0x0000081102007986 */ /* 0x0007e8000c101904 */
[----:B------:R-:W0:Y:S02]  /*0930*/  LDG.E R12, desc[UR4][R4.64+0x8] ;  /* 0x00000804040c7981 */ /* 0x000e24000c1e1900 */
[----:B0-----:R-:W-:-:S05]  /*0940*/  IMAD.IADD R11, R12, 0x1, R17 ;  /* 0x000000010c0b7824 */ /* 0x001fca00078e0211 */
[----:B------:R0:W-:Y:S04]  /*0950*/  STG.E desc[UR4][R2.64+0xc], R11 ;  /* 0x00000c0b02007986 */ /* 0x0001e8000c101904 */
[----:B------:R-:W1:Y:S02]  /*0960*/  LDG.E R12, desc[UR4][R4.64+0xc] ;  /* 0x00000c04040c7981 */ /* 0x000e64000c1e1900 */
[----:B-1----:R-:W-:-:S05]  /*0970*/  IADD3 R13, PT, PT, R11, R12, RZ ;  /* 0x0000000c0b0d7210 */ /* 0x002fca0007ffe0ff */
        /* <DEDUP_REMOVED lines=11> */
[----:B-1----:R-:W-:-:S05]  /*0a30*/  IMAD.IADD R13, R11, 0x1, R12 ;  /* 0x000000010b0d7824 */ /* 0x002fca00078e020c */
[----:B------:R1:W-:Y:S04]  /*0a40*/  STG.E desc[UR4][R2.64+0x20], R13 ;  /* 0x0000200d02007986 */ /* 0x0003e8000c101904 */
[----:B------:R-:W2:Y:S02]  /*0a50*/  LDG.E R12, desc[UR4][R4.64+0x20] ;  /* 0x00002004040c7981 */ /* 0x000ea4000c1e1900 */
[----:B--2---:R-:W-:-:S05]  /*0a60*/  IMAD.IADD R15, R13, 0x1, R12 ;  /* 0x000000010d0f7824 */ /* 0x004fca00078e020c */
[----:B------:R2:W-:Y:S04]  /*0a70*/  STG.E desc[UR4][R2.64+0x24], R15 ;  /* 0x0000240f02007986 */ /* 0x0005e8000c101904 */
[----:B------:R-:W3:Y:S02]  /*0a80*/  LDG.E R12, desc[UR4][R4.64+0x24] ;  /* 0x00002404040c7981 */ /* 0x000ee4000c1e1900 */
[----:B---3--:R-:W-:-:S05]  /*0a90*/  IMAD.IADD R17, R15, 0x1, R12 ;  /* 0x000000010f117824 */ /* 0x008fca00078e020c */
[----:B------:R-:W-:Y:S04]  /*0aa0*/  STG.E desc[UR4][R2.64+0x28], R17 ;  /* 0x0000281102007986 */ /* 0x000fe8000c101904 */
[----:B------:R-:W0:Y:S02]  /*0ab0*/  LDG.E R12, desc[UR4][R4.64+0x28] ;  /* 0x00002804040c7981 */ /* 0x000e24000c1e1900 */
[----:B0-----:R-:W-:-:S05]  /*0ac0*/  IMAD.IADD R11, R12, 0x1, R17 ;  /* 0x000000010c0b7824 */ /* 0x001fca00078e0211 */
[----:B------:R0:W-:Y:S04]  /*0ad0*/  STG.E desc[UR4][R2.64+0x2c], R11 ;  /* 0x00002c0b02007986 */ /* 0x0001e8000c101904 */
[----:B------:R-:W1:Y:S02]  /*0ae0*/  LDG.E R12, desc[UR4][R4.64+0x2c] ;  /* 0x00002c04040c7981 */ /* 0x000e64000c1e1900 */
[----:B-1----:R-:W-:-:S05]  /*0af0*/  IADD3 R13, PT, PT, R11, R12, RZ ;  /* 0x0000000c0b0d7210 */ /* 0x002fca0007ffe0ff */
[----:B------:R-:W-:Y:S04]  /*0b00*/  STG.E desc[UR4][R2.64+0x30], R13 ;  /* 0x0000300d02007986 */ /* 0x000fe8000c101904 */
[----:B------:R-:W2:Y:S01]  /*0b10*/  LDG.E R12, desc[UR4][R4.64+0x30] ;  /* 0x00003004040c7981 */ /* 0x000ea2000c1e1900 */
[----:B------:R-:W-:-:S05]  /*0b20*/  IADD3 R9, P1, PT, R9, 0x10, RZ ;  /* 0x0000001009097810 */ /* 0x000fca0007f3e0ff */
[----:B------:R-:W-:Y:S01]  /*0b30*/  IMAD.X R7, RZ, RZ, R7, P1 ;  /* 0x000000ffff077224 */ /* 0x000fe200008e0607 */
[----:B------:R-:W-:Y:S01]  /*0b40*/  ISETP.GE.U32.AND P1, PT, R9, R10, PT ;  /* 0x0000000a0900720c */ /* 0x000fe20003f26070 */
[----:B--2---:R-:W-:-:S05]  /*0b50*/  IMAD.IADD R15, R13, 0x1, R12 ;  /* 0x000000010d0f7824 */ /* 0x004fca00078e020c */
[----:B------:R-:W-:Y:S04]  /*0b60*/  STG.E desc[UR4][R2.64+0x34], R15 ;  /* 0x0000340f02007986 */ /* 0x000fe8000c101904 */
[----:B------:R1:W2:Y:S01]  /*0b70*/  LDG.E R12, desc[UR4][R4.64+0x34] ;  /* 0x00003404040c7981 */ /* 0x0002a2000c1e1900 */
[----:B------:R-:W-:Y:S02]  /*0b80*/  ISETP.GE.U32.AND.EX P1, PT, R7, R8, PT, P1 ;  /* 0x000000080700720c */ /* 0x000fe40003f26110 */
[----:B0-----:R-:W-:Y:S02]  /*0b90*/  IADD3 R11, P3, PT, R2, 0x40, RZ ;  /* 0x00000040020b7810 */ /* 0x001fe40007f7e0ff */
[----:B------:R-:W-:-:S05]  /*0ba0*/  IADD3 R14, P2, PT, R4, 0x40, RZ ;  /* 0x00000040040e7810 */ /* 0x000fca0007f5e0ff */
[----:B-1----:R-:W-:Y:S02]  /*0bb0*/  IMAD.X R5, RZ, RZ, R5, P2 ;  /* 0x000000ffff057224 */ /* 0x002fe400010e0605 */
[----:B------:R-:W-:Y:S02]  /*0bc0*/  IMAD.MOV.U32 R4, RZ, RZ, R14 ;  /* 0x000000ffff047224 */ /* 0x000fe400078e000e */
[----:B--2---:R-:W-:Y:S02]  /*0bd0*/  IMAD.IADD R17, R15, 0x1, R12 ;  /* 0x000000010f117824 */ /* 0x004fe400078e020c */
[----:B------:R-:W-:-:S03]  /*0be0*/  IMAD.X R12, RZ, RZ, R3, P3 ;  /* 0x000000ffff0c7224 */ /* 0x000fc600018e0603 */
[----:B------:R0:W-:Y:S02]  /*0bf0*/  STG.E desc[UR4][R2.64+0x38], R17 ;  /* 0x0000381102007986 */ /* 0x0001e4000c101904 */
[----:B0-----:R-:W-:Y:S01]  /*0c00*/  IMAD.MOV.U32 R2, RZ, RZ, R11 ;  /* 0x000000ffff027224 */ /* 0x001fe200078e000b */
[----:B------:R-:W-:Y:S01]  /*0c10*/  MOV R3, R12 ;  /* 0x0000000c00037202 */ /* 0x000fe20000000f00 */
[----:B------:R-:W-:Y:S06]  /*0c20*/  @!P1 BRA `(.L_x_7) ;  /* 0xfffffffc000c9947 */ /* 0x000fec000383ffff */
.L_x_6:
[----:B------:R-:W-:Y:S05]  /*0c30*/  BSYNC.RECONVERGENT B0 ;  /* 0x0000000000007941 */ /* 0x000fea0003800200 */
.L_x_5:
        /* <DEDUP_REMOVED lines=23> */
[----:B------:R-:W-:Y:S04]  /*0db0*/  STG.E desc[UR4][R2.64+0xc], R11 ;  /* 0x00000c0b02007986 */ /* 0x000fe8000c101904 */
[----:B------:R-:W1:Y:S02]  /*0dc0*/  LDG.E R8, desc[UR4][R4.64+0xc] ;  /* 0x00000c0404087981 */ /* 0x000e64000c1e1900 */
[----:B-1----:R-:W-:-:S05]  /*0dd0*/  IMAD.IADD R13, R11, 0x1, R8 ;  /* 0x000000010b0d7824 */ /* 0x002fca00078e0208 */
[----:B------:R0:W-:Y:S04]  /*0de0*/  STG.E desc[UR4][R2.64+0x10], R13 ;  /* 0x0000100d02007986 */ /* 0x0001e8000c101904 */
[----:B------:R-:W2:Y:S02]  /*0df0*/  LDG.E R8, desc[UR4][R4.64+0x10] ;  /* 0x0000100404087981 */ /* 0x000ea4000c1e1900 */
[----:B--2---:R-:W-:-:S05]  /*0e00*/  IADD3 R15, PT, PT, R13, R8, RZ ;  /* 0x000000080d0f7210 */ /* 0x004fca0007ffe0ff */
        /* <DEDUP_REMOVED lines=15> */
.L_x_9:
[----:B------:R-:W-:Y:S05]  /*0f00*/  BSYNC.RECONVERGENT B0 ;  /* 0x0000000000007941 */ /* 0x000fea0003800200 */
.L_x_8:
[----:B------:R-:W-:-:S04]  /*0f10*/  ISETP.LT.U32.AND P1, PT, R9, R0, PT ;  /* 0x000000000900720c */ /* 0x000fc80003f21070 */
[----:B------:R-:W-:-:S13]  /*0f20*/  ISETP.LT.U32.OR.EX P0, PT, R7, R6, P0, P1 ;  /* 0x000000060700720c */ /* 0x000fda0000701510 */
[----:B------:R-:W-:Y:S05]  /*0f30*/  @!P0 EXIT ;  /* 0x000000000000894d */ /* 0x000fea0003800000 */
[----:B------:R-:W2:Y:S04]  /*0f40*/  LDG.E R0, desc[UR4][R2.64+-0x8] ;  /* 0xfffff80402007981 */ /* 0x000ea8000c1e1900 */
[----:B------:R-:W2:Y:S02]  /*0f50*/  LDG.E R7, desc[UR4][R4.64+-0x8] ;  /* 0xfffff80404077981 */ /* 0x000ea4000c1e1900 */
[----:B--2---:R-:W-:-:S05]  /*0f60*/  IMAD.IADD R7, R0, 0x1, R7 ;  /* 0x0000000100077824 */ /* 0x004fca00078e0207 */
[----:B------:R-:W-:Y:S04]  /*0f70*/  STG.E desc[UR4][R2.64+-0x4], R7 ;  /* 0xfffffc0702007986 */ /* 0x000fe8000c101904 */
        /* <DEDUP_REMOVED lines=8> */
[----:B------:R-:W-:Y:S01]  /*1000*/  STG.E desc[UR4][R2.64+0x8], R13 ;  /* 0x0000080d02007986 */ /* 0x000fe2000c101904 */
[----:B------:R-:W-:Y:S05]  /*1010*/  EXIT ;  /* 0x000000000000794d */ /* 0x000fea0003800000 */
.L_x_10:
[----:B------:R-:W-:-:S00]  /*1020*/  BRA `(.L_x_10) ;  /* 0xfffffffc00fc7947 */ /* 0x000fc0000383ffff */
[----:B------:R-:W-:-:S00]  /*1030*/  NOP ;  /* 0x0000000000007918 */ /* 0x000fc00000000000 */
        /* <DEDUP_REMOVED lines=12> */
.L_x_11:


//--------------------- .nv.shared.reserved.0     --------------------------
	.section	.nv.shared.reserved.0,"aw",@nobits
	.weak		__nv_reservedSMEM_offset_0_alias
	.size		__nv_reservedSMEM_offset_0_alias, 0, 64
	.other		__nv_reservedSMEM_offset_0_alias,@"STO_CUDA_RESERVED_SHARED STV_DEFAULT"
__nv_reservedSMEM_offset_0_alias:
	.zero		0
	.zero		64


//--------------------- .nv.constant0._Z14integral_arrayPiS_i --------------------------
	.section	.nv.constant0._Z14integral_arrayPiS_i,"a",@progbits
	.sectionflags	@""
	.align	4
.nv.constant0._Z14integral_arrayPiS_i:
	.zero		916


//--------------------- SYMBOLS --------------------------

	.type		.nv.reservedSmem.offset0,@object
	.size		.nv.reservedSmem.offset0,0x4
